//
// Generated by NVIDIA NVVM Compiler
//
// Compiler Build ID: CL-36424714
// Cuda compilation tools, release 13.0, V13.0.88
// Based on NVVM 20.0.0
//

.version 9.0
.target sm_100
.address_size 64

	// .globl	_Z6reducePfS_

.visible .entry _Z6reducePfS_(
	.param .u64 .ptr .align 1 _Z6reducePfS__param_0,
	.param .u64 .ptr .align 1 _Z6reducePfS__param_1
)
{
	.reg .pred 	%p<5>;
	.reg .b32 	%r<9>;
	.reg .b32 	%f<5>;
	.reg .b64 	%rd<11>;

	ld.param.u64 	%rd3, [_Z6reducePfS__param_0];
	ld.param.u64 	%rd4, [_Z6reducePfS__param_1];
	cvta.to.global.u64 	%rd1, %rd4;
	mov.u32 	%r8, %ntid.x;
	mov.u32 	%r2, %ctaid.x;
	mov.u32 	%r3, %tid.x;
	mad.lo.s32 	%r4, %r8, %r2, %r3;
	setp.lt.u32 	%p1, %r8, 2;
	mul.wide.s32 	%rd5, %r4, 4;
	add.s64 	%rd2, %rd1, %rd5;
	@%p1 bra 	$L__BB0_4;
$L__BB0_1:
	shr.u32 	%r6, %r8, 1;
	setp.ge.u32 	%p2, %r3, %r6;
	@%p2 bra 	$L__BB0_3;
	add.s32 	%r7, %r6, %r4;
	mul.wide.u32 	%rd6, %r7, 4;
	add.s64 	%rd7, %rd1, %rd6;
	ld.global.f32 	%f1, [%rd7];
	ld.global.f32 	%f2, [%rd2];
	add.f32 	%f3, %f1, %f2;
	st.global.f32 	[%rd2], %f3;
$L__BB0_3:
	bar.sync 	0;
	setp.gt.u32 	%p3, %r8, 3;
	mov.u32 	%r8, %r6;
	@%p3 bra 	$L__BB0_1;
$L__BB0_4:
	setp.ne.s32 	%p4, %r3, 0;
	@%p4 bra 	$L__BB0_6;
	ld.global.f32 	%f4, [%rd2];
	cvta.to.global.u64 	%rd8, %rd3;
	mul.wide.u32 	%rd9, %r2, 4;
	add.s64 	%rd10, %rd8, %rd9;
	st.global.f32 	[%rd10], %f4;
$L__BB0_6:
	bar.sync 	0;
	ret;

}


// ===== COMPILED SASS (sm_100) =====

	.target	sm_100

	.elftype	@"ET_EXEC"


//--------------------- .note.nv.tkinfo           --------------------------
	.section	.note.nv.tkinfo,"",@"SHT_NOTE"
	.sectionflags	@"SHF_NOTE_NV_TKINFO"
	.tkinfo
        /*0018*/ 	.word	0x00000002
        /*0030*/ 	.string	""
        /*0030*/ 	.string	"ptxas"
        /*0030*/ 	.string	"Cuda compilation tools, release 13.0, V13.0.88"
        /*0030*/ 	.string	"Build cuda_13.0.r13.0/compiler.36424714_0"
        /*0030*/ 	.string	"-arch sm_100 -m 64 "



//--------------------- .note.nv.cuinfo           --------------------------
	.section	.note.nv.cuinfo,"",@"SHT_NOTE"
	.sectionflags	@"SHF_NOTE_NV_CUINFO"
        /*0018*/ 	.short	0x0002
        /*001a*/ 	.short	0x0064
        /*001c*/ 	.short	0x0082
	.zero		2


//--------------------- .nv.info                  --------------------------
	.section	.nv.info,"",@"SHT_CUDA_INFO"
	.align	4


	//----- nvinfo : EIATTR_REGCOUNT
	.align		4
        /*0000*/ 	.byte	0x04, 0x2f
        /*0002*/ 	.short	(.L_1 - .L_0)
	.align		4
.L_0:
        /*0004*/ 	.word	index@(_Z6reducePfS_)
        /*0008*/ 	.word	0x00000010


	//----- nvinfo : EIATTR_FRAME_SIZE
	.align		4
.L_1:
        /*000c*/ 	.byte	0x04, 0x11
        /*000e*/ 	.short	(.L_3 - .L_2)
	.align		4
.L_2:
        /*0010*/ 	.word	index@(_Z6reducePfS_)
        /*0014*/ 	.word	0x00000000


	//----- nvinfo : EIATTR_MIN_STACK_SIZE
	.align		4
.L_3:
        /*0018*/ 	.byte	0x04, 0x12
        /*001a*/ 	.short	(.L_5 - .L_4)
	.align		4
.L_4:
        /*001c*/ 	.word	index@(_Z6reducePfS_)
        /*0020*/ 	.word	0x00000000
.L_5:


//--------------------- .nv.compat                --------------------------
	.section	.nv.compat,"",@"SHT_CUDA_COMPAT_INFO"
	.align	4
        /*0000*/ 	.byte	0x02, 0x09, 0x00, 0x00, 0x02, 0x02, 0x01, 0x00, 0x02, 0x05, 0x05, 0x00, 0x03, 0x07, 0x01, 0x01
        /*0010*/ 	.byte	0x02, 0x03, 0x00, 0x00, 0x02, 0x06, 0x01, 0x00, 0x04, 0x0b, 0x08, 0x00, 0x09, 0x00, 0x00, 0x00
        /*0020*/ 	.byte	0x00, 0x00, 0x00, 0x00


//--------------------- .nv.info._Z6reducePfS_    --------------------------
	.section	.nv.info._Z6reducePfS_,"",@"SHT_CUDA_INFO"
	.sectionflags	@""
	.align	4


	//----- nvinfo : EIATTR_CUDA_API_VERSION
	.align		4
        /*0000*/ 	.byte	0x04, 0x37
        /*0002*/ 	.short	(.L_7 - .L_6)
.L_6:
        /*0004*/ 	.word	0x00000082


	//----- nvinfo : EIATTR_KPARAM_INFO
	.align		4
.L_7:
        /*0008*/ 	.byte	0x04, 0x17
        /*000a*/ 	.short	(.L_9 - .L_8)
.L_8:
        /*000c*/ 	.word	0x00000000
        /*0010*/ 	.short	0x0001
        /*0012*/ 	.short	0x0008
        /*0014*/ 	.byte	0x00, 0xf5, 0x21, 0x00


	//----- nvinfo : EIATTR_KPARAM_INFO
	.align		4
.L_9:
        /*0018*/ 	.byte	0x04, 0x17
        /*001a*/ 	.short	(.L_11 - .L_10)
.L_10:
        /*001c*/ 	.word	0x00000000
        /*0020*/ 	.short	0x0000
        /*0022*/ 	.short	0x0000
        /*0024*/ 	.byte	0x00, 0xf5, 0x21, 0x00


	//----- nvinfo : EIATTR_SPARSE_MMA_MASK
	.align		4
.L_11:
        /*0028*/ 	.byte	0x03, 0x50
        /*002a*/ 	.short	0x0000


	//----- nvinfo : EIATTR_MAXREG_COUNT
	.align		4
        /*002c*/ 	.byte	0x03, 0x1b
        /*002e*/ 	.short	0x00ff


	//----- nvinfo : EIATTR_NUM_BARRIERS
	.align		4
        /*0030*/ 	.byte	0x02, 0x4c
        /*0032*/ 	.byte	0x01
	.zero		1


	//----- nvinfo : EIATTR_MERCURY_ISA_VERSION
	.align		4
        /*0034*/ 	.byte	0x03, 0x5f
        /*0036*/ 	.short	0x0101


	//----- nvinfo : EIATTR_VRC_CTA_INIT_COUNT
	.align		4
        /*0038*/ 	.byte	0x02, 0x4a
	.zero		1
	.zero		1


	//----- nvinfo : EIATTR_EXIT_INSTR_OFFSETS
	.align		4
        /*003c*/ 	.byte	0x04, 0x1c
        /*003e*/ 	.short	(.L_13 - .L_12)


	//   ....[0]....
.L_12:
        /*0040*/ 	.word	0x00000230


	//----- nvinfo : EIATTR_CRS_STACK_SIZE
	.align		4
.L_13:
        /*0044*/ 	.byte	0x04, 0x1e
        /*0046*/ 	.short	(.L_15 - .L_14)
.L_14:
        /*0048*/ 	.word	0x00000000


	//----- nvinfo : EIATTR_CBANK_PARAM_SIZE
	.align		4
.L_15:
        /*004c*/ 	.byte	0x03, 0x19
        /*004e*/ 	.short	0x0010


	//----- nvinfo : EIATTR_PARAM_CBANK
	.align		4
        /*0050*/ 	.byte	0x04, 0x0a
        /*0052*/ 	.short	(.L_17 - .L_16)
	.align		4
.L_16:
        /*0054*/ 	.word	index@(.nv.constant0._Z6reducePfS_)
        /*0058*/ 	.short	0x0380
        /*005a*/ 	.short	0x0010


	//----- nvinfo : EIATTR_SW_WAR
	.align		4
.L_17:
        /*005c*/ 	.byte	0x04, 0x36
        /*005e*/ 	.short	(.L_19 - .L_18)
.L_18:
        /*0060*/ 	.word	0x00000008
.L_19:


//--------------------- .nv.callgraph             --------------------------
	.section	.nv.callgraph,"",@"SHT_CUDA_CALLGRAPH"
	.align	4
	.sectionentsize	8
	.align		4
        /*0000*/ 	.word	0x00000000
	.align		4
        /*0004*/ 	.word	0xffffffff
	.align		4
        /*0008*/ 	.word	0x00000000
	.align		4
        /*000c*/ 	.word	0xfffffffe
	.align		4
        /*0010*/ 	.word	0x00000000
	.align		4
        /*0014*/ 	.word	0xfffffffd
	.align		4
        /*0018*/ 	.word	0x00000000
	.align		4
        /*001c*/ 	.word	0xfffffffc


//--------------------- .text._Z6reducePfS_       --------------------------
	.section	.text._Z6reducePfS_,"ax",@progbits
	.align	128
        .global         _Z6reducePfS_
        .type           _Z6reducePfS_,@function
        .size           _Z6reducePfS_,(.L_x_7 - _Z6reducePfS_)
        .other          _Z6reducePfS_,@"STO_CUDA_ENTRY STV_DEFAULT"
_Z6reducePfS_:
.text._Z6reducePfS_:
[----:B------:R-:W-:Y:S01]  /*0000*/  LDC R1, c[0x0][0x37c] ;  /* 0x0000df00ff017b82 */ /* 0x000fe20000000800 */
[----:B------:R-:W0:Y:S01]  /*0010*/  S2R R13, SR_CTAID.X ;  /* 0x00000000000d7919 */ /* 0x000e220000002500 */
[----:B------:R-:W1:Y:S06]  /*0020*/  LDCU UR4, c[0x0][0x360] ;  /* 0x00006c00ff0477ac */ /* 0x000e6c0008000800 */
[----:B------:R-:W2:Y:S01]  /*0030*/  LDC.64 R2, c[0x0][0x388] ;  /* 0x0000e200ff027b82 */ /* 0x000ea20000000a00 */
[----:B------:R-:W0:Y:S01]  /*0040*/  S2R R0, SR_TID.X ;  /* 0x0000000000007919 */ /* 0x000e220000002100 */
[----:B------:R-:W3:Y:S01]  /*0050*/  LDCU.64 UR6, c[0x0][0x358] ;  /* 0x00006b00ff0677ac */ /* 0x000ee20008000a00 */
[----:B-1----:R-:W-:-:S02]  /*0060*/  UISETP.GE.U32.AND UP0, UPT, UR4, 0x2, UPT ;  /* 0x000000020400788c */ /* 0x002fc4000bf06070 */
[----:B0-----:R-:W-:-:S04]  /*0070*/  IMAD R9, R13, UR4, R0 ;  /* 0x000000040d097c24 */ /* 0x001fc8000f8e0200 */
[----:B--2---:R-:W-:-:S03]  /*0080*/  IMAD.WIDE R2, R9, 0x4, R2 ;  /* 0x0000000409027825 */ /* 0x004fc600078e0202 */
[----:B---3--:R-:W-:Y:S05]  /*0090*/  BRA.U !UP0, `(.L_x_0) ;  /* 0x0000000108407547 */ /* 0x008fea000b800000 */
[----:B------:R-:W0:Y:S02]  /*00a0*/  LDC.64 R6, c[0x0][0x388] ;  /* 0x0000e200ff067b82 */ /* 0x000e240000000a00 */
.L_x_3:
[----:B------:R-:W-:Y:S01]  /*00b0*/  USHF.R.U32.HI UR5, URZ, 0x1, UR4 ;  /* 0x00000001ff057899 */ /* 0x000fe20008011604 */
[----:B------:R-:W-:Y:S05]  /*00c0*/  BSSY.RECONVERGENT B0, `(.L_x_1) ;  /* 0x0000009000007945 */ /* 0x000fea0003800200 */
[----:B------:R-:W-:-:S13]  /*00d0*/  ISETP.GE.U32.AND P0, PT, R0, UR5, PT ;  /* 0x0000000500007c0c */ /* 0x000fda000bf06070 */
[----:B-1----:R-:W-:Y:S05]  /*00e0*/  @P0 BRA `(.L_x_2) ;  /* 0x0000000000180947 */ /* 0x002fea0003800000 */
[----:B------:R-:W-:Y:S01]  /*00f0*/  IADD3 R5, PT, PT, R9, UR5, RZ ;  /* 0x0000000509057c10 */ /* 0x000fe2000fffe0ff */
[----:B------:R-:W2:Y:S04]  /*0100*/  LDG.E R11, desc[UR6][R2.64] ;  /* 0x00000006020b7981 */ /* 0x000ea8000c1e1900 */
[----:B0-----:R-:W-:-:S06]  /*0110*/  IMAD.WIDE.U32 R4, R5, 0x4, R6 ;  /* 0x0000000405047825 */ /* 0x001fcc00078e0006 */
[----:B------:R-:W2:Y:S02]  /*0120*/  LDG.E R4, desc[UR6][R4.64] ;  /* 0x0000000604047981 */ /* 0x000ea4000c1e1900 */
[----:B--2---:R-:W-:-:S05]  /*0130*/  FADD R11, R4, R11 ;  /* 0x0000000b040b7221 */ /* 0x004fca0000000000 */
[----:B------:R1:W-:Y:S02]  /*0140*/  STG.E desc[UR6][R2.64], R11 ;  /* 0x0000000b02007986 */ /* 0x0003e4000c101906 */
.L_x_2:
[----:B------:R-:W-:Y:S05]  /*0150*/  BSYNC.RECONVERGENT B0 ;  /* 0x0000000000007941 */ /* 0x000fea0003800200 */
.L_x_1:
[----:B------:R-:W-:Y:S01]  /*0160*/  BAR.SYNC.DEFER_BLOCKING 0x0 ;  /* 0x0000000000007b1d */ /* 0x000fe20000010000 */
[----:B------:R-:W-:-:S05]  /*0170*/  UISETP.GT.U32.AND UP0, UPT, UR4, 0x3, UPT ;  /* 0x000000030400788c */ /* 0x000fca000bf04070 */
[----:B------:R-:W-:-:S04]  /*0180*/  UMOV UR4, UR5 ;  /* 0x0000000500047c82 */ /* 0x000fc80008000000 */
[----:B------:R-:W-:Y:S05]  /*0190*/  BRA.U UP0, `(.L_x_3) ;  /* 0xfffffffd00c47547 */ /* 0x000fea000b83ffff */
.L_x_0:
[----:B------:R-:W-:Y:S01]  /*01a0*/  ISETP.NE.AND P0, PT, R0, RZ, PT ;  /* 0x000000ff0000720c */ /* 0x000fe20003f05270 */
[----:B------:R-:W-:-:S12]  /*01b0*/  BSSY.RECONVERGENT B0, `(.L_x_4) ;  /* 0x0000006000007945 */ /* 0x000fd80003800200 */
[----:B------:R-:W-:Y:S05]  /*01c0*/  @P0 BRA `(.L_x_5) ;  /* 0x0000000000100947 */ /* 0x000fea0003800000 */
[----:B-1----:R-:W2:Y:S01]  /*01d0*/  LDG.E R3, desc[UR6][R2.64] ;  /* 0x0000000602037981 */ /* 0x002ea2000c1e1900 */
[----:B------:R-:W1:Y:S02]  /*01e0*/  LDC.64 R4, c[0x0][0x380] ;  /* 0x0000e000ff047b82 */ /* 0x000e640000000a00 */
[----:B-1----:R-:W-:-:S05]  /*01f0*/  IMAD.WIDE.U32 R4, R13, 0x4, R4 ;  /* 0x000000040d047825 */ /* 0x002fca00078e0004 */
[----:B--2---:R2:W-:Y:S02]  /*0200*/  STG.E desc[UR6][R4.64], R3 ;  /* 0x0000000304007986 */ /* 0x0045e4000c101906 */
.L_x_5:
[----:B------:R-:W-:Y:S05]  /*0210*/  BSYNC.RECONVERGENT B0 ;  /* 0x0000000000007941 */ /* 0x000fea0003800200 */
.L_x_4:
[----:B------:R-:W-:Y:S06]  /*0220*/  BAR.SYNC.DEFER_BLOCKING 0x0 ;  /* 0x0000000000007b1d */ /* 0x000fec0000010000 */
[----:B------:R-:W-:Y:S05]  /*0230*/  EXIT ;  /* 0x000000000000794d */ /* 0x000fea0003800000 */
.L_x_6:
[----:B------:R-:W-:-:S00]  /*0240*/  BRA `(.L_x_6) ;  /* 0xfffffffc00fc7947 */ /* 0x000fc0000383ffff */
[----:B------:R-:W-:-:S00]  /*0250*/  NOP ;  /* 0x0000000000007918 */ /* 0x000fc00000000000 */
        /* <DEDUP_REMOVED lines=10> */
.L_x_7:


//--------------------- .nv.shared.reserved.0     --------------------------
	.section	.nv.shared.reserved.0,"aw",@nobits
	.weak		__nv_reservedSMEM_offset_0_alias
	.size		__nv_reservedSMEM_offset_0_alias, 0, 64
	.other		__nv_reservedSMEM_offset_0_alias,@"STO_CUDA_RESERVED_SHARED STV_DEFAULT"
__nv_reservedSMEM_offset_0_alias:
	.zero		0
	.zero		64


//--------------------- .nv.constant0._Z6reducePfS_ --------------------------
	.section	.nv.constant0._Z6reducePfS_,"a",@progbits
	.sectionflags	@""
	.align	4
.nv.constant0._Z6reducePfS_:
	.zero		912


//--------------------- SYMBOLS --------------------------

	.type		.nv.reservedSmem.offset0,@object
	.size		.nv.reservedSmem.offset0,0x4
